	.headerflags	@"EF_CUDA_TEXMODE_UNIFIED EF_CUDA_64BIT_ADDRESS EF_CUDA_ACCELERATORS EF_CUDA_SM90 EF_CUDA_VIRTUAL_SM(EF_CUDA_SM90)"
	.elftype	@"ET_EXEC"


//--------------------- .nv.info                  --------------------------
	.section	.nv.info,"",@"SHT_CUDA_INFO"
	.align	4


	//----- nvinfo : EIATTR_REGCOUNT
	.align		4
        /*0000*/ 	.byte	0x04, 0x2f
        /*0002*/ 	.short	(.L_1 - .L_0)
	.align		4
.L_0:
        /*0004*/ 	.word	index@(triton_mm)
        /*0008*/ 	.word	0x0000002f


	//----- nvinfo : EIATTR_MIN_STACK_SIZE
	.align		4
.L_1:
        /*000c*/ 	.byte	0x04, 0x12
        /*000e*/ 	.short	(.L_3 - .L_2)
	.align		4
.L_2:
        /*0010*/ 	.word	index@(triton_mm)
        /*0014*/ 	.word	0x00000000


	//----- nvinfo : EIATTR_FRAME_SIZE
	.align		4
.L_3:
        /*0018*/ 	.byte	0x04, 0x11
        /*001a*/ 	.short	(.L_5 - .L_4)
	.align		4
.L_4:
        /*001c*/ 	.word	index@(triton_mm)
        /*0020*/ 	.word	0x00000000


	//----- nvinfo : EIATTR_MIN_STACK_SIZE
	.align		4
.L_5:
        /*0024*/ 	.byte	0x04, 0x12
        /*0026*/ 	.short	(.L_7 - .L_6)
	.align		4
.L_6:
        /*0028*/ 	.word	index@(triton_mm)
        /*002c*/ 	.word	0x00000000
.L_7:


//--------------------- .nv.info.triton_mm        --------------------------
	.section	.nv.info.triton_mm,"",@"SHT_CUDA_INFO"
	.sectionflags	@""
	.align	4


	//----- nvinfo : EIATTR_CUDA_API_VERSION
	.align		4
        /*0000*/ 	.byte	0x04, 0x37
        /*0002*/ 	.short	(.L_9 - .L_8)
.L_8:
        /*0004*/ 	.word	0x0000007c


	//----- nvinfo : EIATTR_KPARAM_INFO
	.align		4
.L_9:
        /*0008*/ 	.byte	0x04, 0x17
        /*000a*/ 	.short	(.L_11 - .L_10)
.L_10:
        /*000c*/ 	.word	0x00000000
        /*0010*/ 	.short	0x0003
        /*0012*/ 	.short	0x0018
        /*0014*/ 	.byte	0x00, 0xf0, 0x11, 0x00


	//----- nvinfo : EIATTR_KPARAM_INFO
	.align		4
.L_11:
        /*0018*/ 	.byte	0x04, 0x17
        /*001a*/ 	.short	(.L_13 - .L_12)
.L_12:
        /*001c*/ 	.word	0x00000000
        /*0020*/ 	.short	0x0002
        /*0022*/ 	.short	0x0010
        /*0024*/ 	.byte	0x00, 0xf0, 0x21, 0x00


	//----- nvinfo : EIATTR_KPARAM_INFO
	.align		4
.L_13:
        /*0028*/ 	.byte	0x04, 0x17
        /*002a*/ 	.short	(.L_15 - .L_14)
.L_14:
        /*002c*/ 	.word	0x00000000
        /*0030*/ 	.short	0x0001
        /*0032*/ 	.short	0x0008
        /*0034*/ 	.byte	0x00, 0xf0, 0x21, 0x00


	//----- nvinfo : EIATTR_KPARAM_INFO
	.align		4
.L_15:
        /*0038*/ 	.byte	0x04, 0x17
        /*003a*/ 	.short	(.L_17 - .L_16)
.L_16:
        /*003c*/ 	.word	0x00000000
        /*0040*/ 	.short	0x0000
        /*0042*/ 	.short	0x0000
        /*0044*/ 	.byte	0x00, 0xf0, 0x21, 0x00


	//----- nvinfo : EIATTR_SPARSE_MMA_MASK
	.align		4
.L_17:
        /*0048*/ 	.byte	0x03, 0x50
        /*004a*/ 	.short	0x0000


	//----- nvinfo : EIATTR_MAXREG_COUNT
	.align		4
        /*004c*/ 	.byte	0x03, 0x1b
        /*004e*/ 	.short	0x00ff


	//----- nvinfo : EIATTR_EXIT_INSTR_OFFSETS
	.align		4
        /*0050*/ 	.byte	0x04, 0x1c
        /*0052*/ 	.short	(.L_19 - .L_18)


	//   ....[0]....
.L_18:
        /*0054*/ 	.word	0x000013f0


	//   ....[1]....
        /*0058*/ 	.word	0x00001440


	//----- nvinfo : EIATTR_MAX_THREADS
	.align		4
.L_19:
        /*005c*/ 	.byte	0x04, 0x05
        /*005e*/ 	.short	(.L_21 - .L_20)
.L_20:
        /*0060*/ 	.word	0x00000080
        /*0064*/ 	.word	0x00000001
        /*0068*/ 	.word	0x00000001


	//----- nvinfo : EIATTR_CBANK_PARAM_SIZE
	.align		4
.L_21:
        /*006c*/ 	.byte	0x03, 0x19
        /*006e*/ 	.short	0x001c


	//----- nvinfo : EIATTR_PARAM_CBANK
	.align		4
        /*0070*/ 	.byte	0x04, 0x0a
        /*0072*/ 	.short	(.L_23 - .L_22)
	.align		4
.L_22:
        /*0074*/ 	.word	index@(.nv.constant0.triton_mm)
        /*0078*/ 	.short	0x0210
        /*007a*/ 	.short	0x001c


	//----- nvinfo : EIATTR_SW_WAR
	.align		4
.L_23:
        /*007c*/ 	.byte	0x04, 0x36
        /*007e*/ 	.short	(.L_25 - .L_24)
.L_24:
        /*0080*/ 	.word	0x00000008
.L_25:


//--------------------- .nv.callgraph             --------------------------
	.section	.nv.callgraph,"",@"SHT_CUDA_CALLGRAPH"
	.align	4
	.sectionentsize	8
	.align		4
        /*0000*/ 	.word	0x00000000
	.align		4
        /*0004*/ 	.word	0xffffffff
	.align		4
        /*0008*/ 	.word	0x00000000
	.align		4
        /*000c*/ 	.word	0xfffffffe
	.align		4
        /*0010*/ 	.word	0x00000000
	.align		4
        /*0014*/ 	.word	0xfffffffd
	.align		4
        /*0018*/ 	.word	0x00000000
	.align		4
        /*001c*/ 	.word	0xfffffffc


//--------------------- .text.triton_mm           --------------------------
	.section	.text.triton_mm,"ax",@progbits
	.sectionflags	@"SHF_BARRIERS=1"
	.align	128
        .global         triton_mm
        .type           triton_mm,@function
        .size           triton_mm,(.L_x_3 - triton_mm)
        .other          triton_mm,@"STO_CUDA_ENTRY STV_DEFAULT"
triton_mm:
.text.triton_mm:
[----:B------:R-:W1:Y:S02]  /*0000*/  LDC R1, c[0x0][0x28] ;  /* 0x00000a00ff017b82 */ /* 0x000e640000000800 */
[----:B------:R-:W2:Y:S01]  /*0010*/  S2UR UR19, SR_CTAID.X ;  /* 0x00000000001379c3 */ /* 0x000ea20000002500 */
[----:B------:R-:W3:Y:S01]  /*0020*/  S2R R5, SR_TID.X ;  /* 0x0000000000057919 */ /* 0x000ee20000002100 */
[----:B------:R-:W-:Y:S01]  /*0030*/  ULDC.64 UR20, c[0x0][0x208] ;  /* 0x0000820000147ab9 */ /* 0x000fe20000000a00 */
[----:B------:R-:W-:Y:S02]  /*0040*/  CS2R R28, SRZ ;  /* 0x00000000001c7805 */ /* 0x000fe4000001ff00 */
[----:B------:R-:W-:Y:S02]  /*0050*/  CS2R R30, SRZ ;  /* 0x00000000001e7805 */ /* 0x000fe4000001ff00 */
[----:B------:R-:W-:Y:S02]  /*0060*/  CS2R R16, SRZ ;  /* 0x0000000000107805 */ /* 0x000fe4000001ff00 */
[----:B------:R-:W-:Y:S01]  /*0070*/  CS2R R18, SRZ ;  /* 0x0000000000127805 */ /* 0x000fe2000001ff00 */
[----:B------:R-:W4:Y:S01]  /*0080*/  LDC.64 R20, c[0x0][0x210] ;  /* 0x00008400ff147b82 */ /* 0x000f220000000a00 */
[----:B--2---:R-:W-:-:S04]  /*0090*/  UIMAD.WIDE UR4, UR19, 0x2aaaaaab, URZ ;  /* 0x2aaaaaab130478a5 */ /* 0x004fc8000f8e023f */
[----:B------:R-:W-:-:S03]  /*00a0*/  USHF.R.U32.HI UR6, URZ, 0x1f, UR5 ;  /* 0x0000001f3f067899 */ /* 0x000fc60008011605 */
[----:B------:R-:W-:Y:S01]  /*00b0*/  UMOV UR4, 0xfffffff8 ;  /* 0xfffffff800047882 */ /* 0x000fe20000000000 */
[----:B------:R-:W-:Y:S01]  /*00c0*/  ULEA.HI.SX32 UR6, UR5, UR6, 0x1a ;  /* 0x0000000605067291 */ /* 0x000fe2000f8fd23f */
[----:B---3--:R-:W-:Y:S01]  /*00d0*/  IMAD.SHL.U32 R43, R5, 0x4, RZ ;  /* 0x00000004052b7824 */ /* 0x008fe200078e00ff */
[--C-:B------:R-:W-:Y:S02]  /*00e0*/  SHF.R.U32.HI R42, RZ, 0x3, R5.reuse ;  /* 0x00000003ff2a7819 */ /* 0x100fe40000011605 */
[----:B------:R-:W-:Y:S01]  /*00f0*/  UIMAD UR4, UR6, UR4, 0x1 ;  /* 0x00000001060474a4 */ /* 0x000fe2000f8e0204 */
[----:B------:R-:W-:Y:S01]  /*0100*/  SHF.R.U32.HI R26, RZ, 0x4, R5 ;  /* 0x00000004ff1a7819 */ /* 0x000fe20000011605 */
[----:B------:R-:W-:Y:S01]  /*0110*/  UIMAD UR9, UR6, -0x180, UR19 ;  /* 0xfffffe80060978a4 */ /* 0x000fe2000f8e0213 */
[----:B------:R-:W-:Y:S01]  /*0120*/  SGXT.U32 R42, R42, 0x4 ;  /* 0x000000042a2a781a */ /* 0x000fe20000000000 */
[----:B------:R-:W-:Y:S01]  /*0130*/  UISETP.LT.AND UP0, UPT, UR4, 0x8, UPT ;  /* 0x000000080400788c */ /* 0x000fe2000bf01270 */
[----:B------:R-:W-:-:S02]  /*0140*/  SGXT.U32 R26, R26, 0x1 ;  /* 0x000000011a1a781a */ /* 0x000fc40000000000 */
[--C-:B------:R-:W-:Y:S01]  /*0150*/  SHF.R.U32.HI R27, RZ, 0x1, R5.reuse ;  /* 0x00000001ff1b7819 */ /* 0x100fe20000011605 */
[----:B------:R-:W-:Y:S01]  /*0160*/  USEL UR8, UR4, 0x8, UP0 ;  /* 0x0000000804087887 */ /* 0x000fe20008000000 */
[----:B------:R-:W-:Y:S01]  /*0170*/  IMAD.U32 R4, RZ, RZ, UR9 ;  /* 0x00000009ff047e24 */ /* 0x000fe2000f8e00ff */
[----:B------:R-:W-:Y:S01]  /*0180*/  LOP3.LUT R39, R5, 0x7, RZ, 0xc0, !PT ;  /* 0x0000000705277812 */ /* 0x000fe200078ec0ff */
[----:B------:R-:W-:Y:S01]  /*0190*/  UMOV UR4, URZ ;  /* 0x0000003f00047c82 */ /* 0x000fe20008000000 */
[----:B------:R-:W-:Y:S01]  /*01a0*/  ULOP3.LUT UR9, UR9, UR8, URZ, 0x3c, !UPT ;  /* 0x0000000809097292 */ /* 0x000fe2000f8e3c3f */
[----:B------:R-:W-:Y:S01]  /*01b0*/  SGXT.U32 R27, R27, 0x2 ;  /* 0x000000021b1b781a */ /* 0x000fe20000000000 */
[----:B------:R-:W-:Y:S01]  /*01c0*/  IMAD.U32 R3, RZ, RZ, UR8 ;  /* 0x00000008ff037e24 */ /* 0x000fe2000f8e00ff */
[----:B------:R-:W-:Y:S02]  /*01d0*/  IABS R4, R4 ;  /* 0x0000000400047213 */ /* 0x000fe40000000000 */
[----:B------:R-:W-:-:S02]  /*01e0*/  SHF.R.U32.HI R38, RZ, 0x3, R5 ;  /* 0x00000003ff267819 */ /* 0x000fc40000011605 */
[-C--:B------:R-:W-:Y:S02]  /*01f0*/  IABS R0, R3.reuse ;  /* 0x0000000300007213 */ /* 0x080fe40000000000 */
[----:B------:R-:W-:Y:S02]  /*0200*/  IABS R3, R3 ;  /* 0x0000000300037213 */ /* 0x000fe40000000000 */
[----:B------:R-:W-:Y:S02]  /*0210*/  R2UR UR22, R0 ;  /* 0x00000000001672ca */ /* 0x000fe400000e0000 */
[----:B------:R-:W-:Y:S01]  /*0220*/  R2UR UR12, R4 ;  /* 0x00000000040c72ca */ /* 0x000fe200000e0000 */
[----:B------:R-:W-:Y:S01]  /*0230*/  IMAD.SHL.U32 R4, R5, 0x8, RZ ;  /* 0x0000000805047824 */ /* 0x000fe200078e00ff */
[----:B------:R-:W-:-:S04]  /*0240*/  SGXT.U32 R38, R38, 0x2 ;  /* 0x000000022626781a */ /* 0x000fc80000000000 */
[----:B------:R-:W-:Y:S02]  /*0250*/  LOP3.LUT R44, R4, 0x18, RZ, 0xc0, !PT ;  /* 0x00000018042c7812 */ /* 0x000fe400078ec0ff */
[----:B------:R-:W-:-:S03]  /*0260*/  LOP3.LUT R41, R4, 0x18, R5, 0x48, !PT ;  /* 0x0000001804297812 */ /* 0x000fc600078e4805 */
[----:B------:R-:W2:Y:S08]  /*0270*/  I2F.RP R0, UR22 ;  /* 0x0000001600007d06 */ /* 0x000eb00008209400 */
[----:B--2---:R-:W2:Y:S02]  /*0280*/  MUFU.RCP R0, R0 ;  /* 0x0000000000007308 */ /* 0x004ea40000001000 */
[----:B--2---:R-:W-:-:S02]  /*0290*/  VIADD R2, R0, 0xffffffe ;  /* 0x0ffffffe00027836 */ /* 0x004fc40000000000 */
[----:B------:R-:W-:-:S04]  /*02a0*/  IMAD.MOV R0, RZ, RZ, -R3 ;  /* 0x000000ffff007224 */ /* 0x000fc800078e0a03 */
[----:B------:R-:W2:Y:S01]  /*02b0*/  F2I.FTZ.U32.TRUNC.NTZ R2, R2 ;  /* 0x0000000200027305 */ /* 0x000ea2000021f000 */
[----:B------:R-:W-:Y:S02]  /*02c0*/  R2UR UR17, R0 ;  /* 0x00000000001172ca */ /* 0x000fe400000e0000 */
[----:B------:R-:W-:-:S04]  /*02d0*/  SHF.R.U32.HI R0, RZ, 0x1, R5 ;  /* 0x00000001ff007819 */ /* 0x000fc80000011605 */
[----:B------:R-:W-:-:S04]  /*02e0*/  LOP3.LUT R0, R43, 0x18, R0, 0x48, !PT ;  /* 0x000000182b007812 */ /* 0x000fc800078e4800 */
[----:B------:R-:W-:Y:S02]  /*02f0*/  LOP3.LUT R3, R0, 0x4, R43, 0xf8, !PT ;  /* 0x0000000400037812 */ /* 0x000fe400078ef82b */
[----:B------:R-:W-:Y:S02]  /*0300*/  LOP3.LUT R43, R43, 0x1c, RZ, 0xc0, !PT ;  /* 0x0000001c2b2b7812 */ /* 0x000fe400078ec0ff */
[----:B--2---:R-:W-:Y:S01]  /*0310*/  R2UR UR5, R2 ;  /* 0x00000000020572ca */ /* 0x004fe200000e0000 */
[----:B------:R-:W-:Y:S01]  /*0320*/  IMAD R42, R42, 0x20, R3 ;  /* 0x000000202a2a7824 */ /* 0x000fe200078e0203 */
[----:B------:R-:W-:-:S04]  /*0330*/  SHF.R.U32.HI R0, RZ, 0x2, R5 ;  /* 0x00000002ff007819 */ /* 0x000fc80000011605 */
[----:B------:R-:W-:-:S04]  /*0340*/  SGXT.U32 R0, R0, 0x5 ;  /* 0x000000050000781a */ /* 0x000fc80000000000 */
[----:B------:R-:W-:-:S03]  /*0350*/  LOP3.LUT R40, R0, 0x20, RZ, 0xfc, !PT ;  /* 0x0000002000287812 */ /* 0x000fc600078efcff */
[----:B------:R-:W-:Y:S02]  /*0360*/  UIADD3 UR7, URZ, -UR5, URZ ;  /* 0x800000053f077290 */ /* 0x000fe4000fffe03f */
[--C-:B------:R-:W-:Y:S02]  /*0370*/  IMAD R40, R40, 0x20, R41.reuse ;  /* 0x0000002028287824 */ /* 0x100fe400078e0229 */
[----:B------:R-:W-:Y:S01]  /*0380*/  UIMAD UR7, UR7, UR22, URZ ;  /* 0x00000016070772a4 */ /* 0x000fe2000f8e023f */
[----:B------:R-:W-:-:S03]  /*0390*/  IMAD R41, R0, 0x20, R41 ;  /* 0x0000002000297824 */ /* 0x000fc600078e0229 */
[----:B------:R-:W-:-:S07]  /*03a0*/  UIMAD.WIDE.U32 UR4, UR5, UR7, UR4 ;  /* 0x00000007050472a5 */ /* 0x000fce000f8e0004 */
[----:B------:R-:W-:Y:S02]  /*03b0*/  UMOV UR10, UR5 ;  /* 0x00000005000a7c82 */ /* 0x000fe40008000000 */
[----:B------:R-:W-:-:S07]  /*03c0*/  UIMAD.WIDE.U32 UR4, UR10, UR12, URZ ;  /* 0x0000000c0a0472a5 */ /* 0x000fce000f8e003f */
[----:B------:R-:W-:Y:S02]  /*03d0*/  UMOV UR11, UR5 ;  /* 0x00000005000b7c82 */ /* 0x000fe40008000000 */
[----:B------:R-:W-:-:S03]  /*03e0*/  UIMAD UR7, UR11, UR17, UR12 ;  /* 0x000000110b0772a4 */ /* 0x000fc6000f8e020c */
[----:B------:R-:W-:Y:S01]  /*03f0*/  ULDC UR12, c[0x0][0x228] ;  /* 0x00008a00000c7ab9 */ /* 0x000fe20000000800 */
[----:B------:R-:W-:Y:S02]  /*0400*/  UISETP.GT.U32.AND UP1, UPT, UR22, UR7, UPT ;  /* 0x000000071600728c */ /* 0x000fe4000bf24070 */
[----:B------:R-:W-:-:S04]  /*0410*/  USHF.R.U32.HI UR4, URZ, 0x1f, UR12 ;  /* 0x0000001f3f047899 */ /* 0x000fc8000801160c */
[----:B------:R-:W-:Y:S02]  /*0420*/  ULOP3.LUT UR5, UR4, UR12, URZ, 0xc0, !UPT ;  /* 0x0000000c04057292 */ /* 0x000fe4000f8ec03f */
[----:B------:R-:W-:Y:S02]  /*0430*/  UIADD3 UR4, UR4, UR12, URZ ;  /* 0x0000000c04047290 */ /* 0x000fe4000fffe03f */
[----:B------:R-:W-:Y:S02]  /*0440*/  UIADD3 UR5, -UR5, URZ, URZ ;  /* 0x0000003f05057290 */ /* 0x000fe4000fffe13f */
[----:B------:R-:W-:Y:S02]  /*0450*/  @!UP1 UIADD3 UR7, UR7, -UR22, URZ ;  /* 0x8000001607079290 */ /* 0x000fe4000fffe03f */
[----:B------:R-:W-:Y:S02]  /*0460*/  @!UP1 UIADD3 UR11, UR11, 0x1, URZ ;  /* 0x000000010b0b9890 */ /* 0x000fe4000fffe03f */
[----:B------:R-:W-:-:S02]  /*0470*/  UISETP.GE.U32.AND UP0, UPT, UR7, UR22, UPT ;  /* 0x000000160700728c */ /* 0x000fc4000bf06070 */
[----:B------:R-:W-:Y:S02]  /*0480*/  UISETP.GE.AND UP1, UPT, UR9, URZ, UPT ;  /* 0x0000003f0900728c */ /* 0x000fe4000bf26270 */
[----:B------:R-:W-:Y:S02]  /*0490*/  ULEA.HI UR4, UR4, UR5, URZ, 0x1f ;  /* 0x0000000504047291 */ /* 0x000fe4000f8ff83f */
[----:B------:R-:W-:Y:S02]  /*04a0*/  ULOP3.LUT UR9, URZ, UR8, URZ, 0x33, !UPT ;  /* 0x000000083f097292 */ /* 0x000fe4000f8e333f */
[----:B------:R-:W-:-:S03]  /*04b0*/  USHF.L.U32 UR7, UR4, 0x1, URZ ;  /* 0x0000000104077899 */ /* 0x000fc6000800063f */
[----:B------:R-:W-:Y:S02]  /*04c0*/  @UP0 UIADD3 UR11, UR11, 0x1, URZ ;  /* 0x000000010b0b0890 */ /* 0x000fe4000fffe03f */
[----:B------:R-:W-:Y:S01]  /*04d0*/  UISETP.NE.AND UP0, UPT, UR8, URZ, UPT ;  /* 0x0000003f0800728c */ /* 0x000fe2000bf05270 */
[C---:B------:R-:W-:Y:S01]  /*04e0*/  ISETP.GE.AND P0, PT, R43.reuse, UR7, PT ;  /* 0x000000072b007c0c */ /* 0x040fe2000bf06270 */
[----:B------:R-:W-:Y:S01]  /*04f0*/  @!UP1 UIADD3 UR11, -UR11, URZ, URZ ;  /* 0x0000003f0b0b9290 */ /* 0x000fe2000fffe13f */
[----:B------:R-:W-:Y:S01]  /*0500*/  ISETP.GE.AND P2, PT, R44, UR7, PT ;  /* 0x000000072c007c0c */ /* 0x000fe2000bf46270 */
[----:B------:R-:W-:Y:S02]  /*0510*/  UIADD3 UR4, UR7, -0x20, URZ ;  /* 0xffffffe007047890 */ /* 0x000fe4000fffe03f */
[----:B------:R-:W-:Y:S01]  /*0520*/  ISETP.LT.AND P1, PT, RZ, UR7, PT ;  /* 0x00000007ff007c0c */ /* 0x000fe2000bf21270 */
[----:B------:R-:W-:Y:S01]  /*0530*/  USEL UR11, UR9, UR11, !UP0 ;  /* 0x0000000b090b7287 */ /* 0x000fe2000c000000 */
[----:B------:R-:W-:Y:S01]  /*0540*/  SEL R2, RZ, 0x8, P0 ;  /* 0x00000008ff027807 */ /* 0x000fe20000000000 */
[----:B------:R-:W-:Y:S01]  /*0550*/  UISETP.GT.AND UP1, UPT, UR7, 0x20, UPT ;  /* 0x000000200700788c */ /* 0x000fe2000bf24270 */
[----:B------:R-:W-:Y:S01]  /*0560*/  SEL R3, RZ, 0x10, P2 ;  /* 0x00000010ff037807 */ /* 0x000fe20001000000 */
[----:B------:R-:W-:Y:S01]  /*0570*/  USHF.L.U32 UR18, UR11, 0x6, URZ ;  /* 0x000000060b127899 */ /* 0x000fe2000800063f */
[----:B------:R-:W-:Y:S01]  /*0580*/  SEL R2, R2, RZ, P1 ;  /* 0x000000ff02027207 */ /* 0x000fe20000800000 */
[----:B------:R-:W2:Y:S01]  /*0590*/  S2UR UR8, SR_CgaCtaId ;  /* 0x00000000000879c3 */ /* 0x000ea20000008800 */
[----:B------:R-:W-:Y:S01]  /*05a0*/  ISETP.GE.AND P3, PT, R43, UR4, PT ;  /* 0x000000042b007c0c */ /* 0x000fe2000bf66270 */
[----:B------:R-:W-:Y:S01]  /*05b0*/  UIADD3 UR5, UR7, -0x40, URZ ;  /* 0xffffffc007057890 */ /* 0x000fe2000fffe03f */
[----:B------:R-:W-:Y:S01]  /*05c0*/  SEL R3, R3, RZ, P1 ;  /* 0x000000ff03037207 */ /* 0x000fe20000800000 */
[----:B------:R-:W-:Y:S01]  /*05d0*/  IMAD.U32 R7, RZ, RZ, UR18 ;  /* 0x00000012ff077e24 */ /* 0x000fe2000f8e00ff */
[----:B------:R-:W-:-:S02]  /*05e0*/  ISETP.NE.U32.AND P1, PT, R2, RZ, PT ;  /* 0x000000ff0200720c */ /* 0x000fc40003f25070 */
[----:B------:R-:W-:Y:S02]  /*05f0*/  LOP3.LUT R2, R0, UR18, RZ, 0xfc, !PT ;  /* 0x0000001200027c12 */ /* 0x000fe4000f8efcff */
[----:B------:R-:W-:Y:S01]  /*0600*/  PLOP3.LUT P0, PT, PT, PT, UP1, 0x80, 0x0 ;  /* 0x000000000000781c */ /* 0x000fe20003f0f018 */
[----:B------:R-:W-:Y:S01]  /*0610*/  UISETP.GT.AND UP1, UPT, UR7, 0x40, UPT ;  /* 0x000000400700788c */ /* 0x000fe2000bf24270 */
[----:B------:R-:W-:Y:S02]  /*0620*/  SEL R6, RZ, 0x8, P3 ;  /* 0x00000008ff067807 */ /* 0x000fe40001800000 */
[----:B------:R-:W-:Y:S01]  /*0630*/  ISETP.NE.U32.AND P2, PT, R3, RZ, PT ;  /* 0x000000ff0300720c */ /* 0x000fe20003f45070 */
[----:B------:R-:W-:Y:S01]  /*0640*/  IMAD.HI R3, R2, 0x2aaaaaab, RZ ;  /* 0x2aaaaaab02037827 */ /* 0x000fe200078e02ff */
[----:B------:R-:W-:Y:S02]  /*0650*/  SEL R6, R6, RZ, P0 ;  /* 0x000000ff06067207 */ /* 0x000fe40000000000 */
[----:B------:R-:W-:-:S02]  /*0660*/  LOP3.LUT R0, R7, 0x20, R0, 0xfe, !PT ;  /* 0x0000002007007812 */ /* 0x000fc400078efe00 */
[----:B------:R-:W-:Y:S02]  /*0670*/  ISETP.NE.U32.AND P3, PT, R6, RZ, PT ;  /* 0x000000ff0600720c */ /* 0x000fe40003f65070 */
[----:B------:R-:W-:Y:S02]  /*0680*/  SHF.R.U32.HI R6, RZ, 0x1f, R3 ;  /* 0x0000001fff067819 */ /* 0x000fe40000011603 */
[----:B------:R-:W-:Y:S02]  /*0690*/  ISETP.GE.AND P6, PT, R43, UR5, PT ;  /* 0x000000052b007c0c */ /* 0x000fe4000bfc6270 */
[----:B------:R-:W-:Y:S01]  /*06a0*/  LEA.HI R9, R3, R6, RZ, 0x17 ;  /* 0x0000000603097211 */ /* 0x000fe200078fb8ff */
[----:B------:R-:W-:Y:S01]  /*06b0*/  IMAD.HI R3, R0, 0x2aaaaaab, RZ ;  /* 0x2aaaaaab00037827 */ /* 0x000fe200078e02ff */
[----:B------:R-:W3:Y:S01]  /*06c0*/  LDC.64 R6, c[0x0][0x218] ;  /* 0x00008600ff067b82 */ /* 0x000ee20000000a00 */
[----:B------:R-:W-:Y:S01]  /*06d0*/  ISETP.GE.AND P5, PT, R44, UR4, PT ;  /* 0x000000042c007c0c */ /* 0x000fe2000bfa6270 */
[----:B------:R-:W-:Y:S01]  /*06e0*/  UMOV UR4, 0x400 ;  /* 0x0000040000047882 */ /* 0x000fe20000000000 */
[----:B------:R-:W-:Y:S01]  /*06f0*/  IMAD R9, R9, -0xc00, R2 ;  /* 0xfffff40009097824 */ /* 0x000fe200078e0202 */
[----:B------:R-:W-:Y:S01]  /*0700*/  SHF.R.U32.HI R8, RZ, 0x1f, R3 ;  /* 0x0000001fff087819 */ /* 0x000fe20000011603 */
[----:B--2---:R-:W-:Y:S01]  /*0710*/  UPRMT UR8, UR8, 0x654, UR4 ;  /* 0x0000065408087896 */ /* 0x004fe20008000004 */
[----:B------:R-:W-:Y:S01]  /*0720*/  PLOP3.LUT P4, PT, PT, PT, UP1, 0x80, 0x0 ;  /* 0x000000000000781c */ /* 0x000fe20003f8f018 */
[----:B------:R-:W-:Y:S01]  /*0730*/  IMAD.SHL.U32 R23, R9, 0x100, RZ ;  /* 0x0000010009177824 */ /* 0x000fe200078e00ff */
[----:B------:R-:W-:Y:S01]  /*0740*/  LEA.HI R3, R3, R8, RZ, 0x17 ;  /* 0x0000000803037211 */ /* 0x000fe200078fb8ff */
[----:B------:R-:W-:Y:S01]  /*0750*/  UISETP.GE.AND UP1, UPT, UR7, 0x1, UPT ;  /* 0x000000010700788c */ /* 0x000fe2000bf26270 */
[----:B------:R-:W-:-:S02]  /*0760*/  SEL R11, RZ, 0x8, P6 ;  /* 0x00000008ff0b7807 */ /* 0x000fc40003000000 */
[----:B------:R-:W-:Y:S01]  /*0770*/  SEL R10, RZ, 0x10, P5 ;  /* 0x00000010ff0a7807 */ /* 0x000fe20002800000 */
[----:B------:R-:W-:Y:S01]  /*0780*/  IMAD R3, R3, -0xc00, R0 ;  /* 0xfffff40003037824 */ /* 0x000fe200078e0200 */
[----:B------:R-:W-:Y:S02]  /*0790*/  ISETP.GE.AND P5, PT, R44, UR5, PT ;  /* 0x000000052c007c0c */ /* 0x000fe4000bfa6270 */
[----:B------:R-:W-:Y:S01]  /*07a0*/  SEL R11, R11, RZ, P4 ;  /* 0x000000ff0b0b7207 */ /* 0x000fe20002000000 */
[----:B------:R-:W-:Y:S01]  /*07b0*/  IMAD.SHL.U32 R25, R3, 0x100, RZ ;  /* 0x0000010003197824 */ /* 0x000fe200078e00ff */
[----:B------:R-:W-:Y:S01]  /*07c0*/  SEL R12, RZ, 0x10, P5 ;  /* 0x00000010ff0c7807 */ /* 0x000fe20002800000 */
[----:B----4-:R-:W-:Y:S01]  /*07d0*/  IMAD.WIDE.U32 R2, R43, 0x2, R20 ;  /* 0x000000022b027825 */ /* 0x010fe200078e0014 */
[----:B------:R-:W-:Y:S02]  /*07e0*/  ISETP.NE.U32.AND P5, PT, R11, RZ, PT ;  /* 0x000000ff0b00720c */ /* 0x000fe40003fa5070 */
[----:B------:R-:W-:-:S02]  /*07f0*/  LOP3.LUT R9, R23, 0x18, R4, 0xf8, !PT ;  /* 0x0000001817097812 */ /* 0x000fc400078ef804 */
[----:B------:R-:W-:Y:S02]  /*0800*/  SEL R10, R10, RZ, P0 ;  /* 0x000000ff0a0a7207 */ /* 0x000fe40000000000 */
[----:B------:R-:W-:Y:S01]  /*0810*/  LOP3.LUT R11, R25, 0x18, R4, 0xf8, !PT ;  /* 0x00000018190b7812 */ /* 0x000fe200078ef804 */
[--C-:B---3--:R-:W-:Y:S01]  /*0820*/  IMAD.WIDE R8, R9, 0x2, R6.reuse ;  /* 0x0000000209087825 */ /* 0x108fe200078e0206 */
[----:B------:R-:W-:Y:S02]  /*0830*/  LEA R42, R42, UR8, 0x1 ;  /* 0x000000082a2a7c11 */ /* 0x000fe4000f8e08ff */
[----:B------:R-:W-:Y:S01]  /*0840*/  ISETP.NE.U32.AND P0, PT, R10, RZ, PT ;  /* 0x000000ff0a00720c */ /* 0x000fe20003f05070 */
[----:B------:R-:W-:Y:S01]  /*0850*/  IMAD.WIDE R10, R11, 0x2, R6 ;  /* 0x000000020b0a7825 */ /* 0x000fe200078e0206 */
[----:B------:R-:W-:Y:S01]  /*0860*/  LEA R13, R41, UR8, 0x1 ;  /* 0x00000008290d7c11 */ /* 0x000fe2000f8e08ff */
[----:B------:R-:W-:Y:S01]  /*0870*/  @!PT LDS RZ, [RZ] ;  /* 0x00000000fffff984 */ /* 0x000fe20000000800 */
[----:B------:R-:W-:Y:S01]  /*0880*/  @!PT LDS RZ, [RZ] ;  /* 0x00000000fffff984 */ /* 0x000fe20000000800 */
[----:B------:R-:W-:Y:S01]  /*0890*/  @!PT LDS RZ, [RZ] ;  /* 0x00000000fffff984 */ /* 0x000fe20000000800 */
[----:B------:R-:W-:Y:S01]  /*08a0*/  LDGSTS.E.64 [R42], desc[UR20][R2.64], P1 ;  /* 0x00000000022a7fae */ /* 0x000fe20008921a54 */
[----:B------:R-:W-:-:S02]  /*08b0*/  LEA R15, R40, UR8, 0x1 ;  /* 0x00000008280f7c11 */ /* 0x000fc4000f8e08ff */
[----:B------:R-:W-:Y:S01]  /*08c0*/  SEL R12, R12, RZ, P4 ;  /* 0x000000ff0c0c7207 */ /* 0x000fe20002000000 */
[----:B------:R-:W0:Y:S01]  /*08d0*/  LDGDEPBAR ;  /* 0x00000000000079af */ /* 0x000e220000000000 */
[----:B------:R-:W-:Y:S02]  /*08e0*/  SHF.R.U32.HI R4, RZ, 0x5, R5 ;  /* 0x00000005ff047819 */ /* 0x000fe40000011605 */
[----:B------:R-:W-:Y:S01]  /*08f0*/  ISETP.NE.U32.AND P4, PT, R12, RZ, PT ;  /* 0x000000ff0c00720c */ /* 0x000fe20003f85070 */
[----:B------:R-:W-:Y:S01]  /*0900*/  LDGSTS.E.BYPASS.128 [R13+0xc00], desc[UR20][R8.64], P2 ;  /* 0x00c00000080d7fae */ /* 0x000fe20009101c54 */
[----:B------:R-:W-:Y:S02]  /*0910*/  LOP3.LUT R0, R5, 0x1f, RZ, 0xc0, !PT ;  /* 0x0000001f05007812 */ /* 0x000fe400078ec0ff */
[----:B------:R-:W-:Y:S01]  /*0920*/  SGXT.U32 R4, R4, 0x2 ;  /* 0x000000020404781a */ /* 0x000fe20000000000 */
[----:B------:R-:W-:Y:S01]  /*0930*/  LDGSTS.E.BYPASS.128 [R15+0xc00], desc[UR20][R10.64], P2 ;  /* 0x00c000000a0f7fae */ /* 0x000fe20009101c54 */
[----:B------:R-:W-:-:S03]  /*0940*/  SHF.R.U32.HI R0, RZ, 0x3, R0 ;  /* 0x00000003ff007819 */ /* 0x000fc60000011600 */
[----:B------:R-:W0:Y:S01]  /*0950*/  LDGDEPBAR ;  /* 0x00000000000079af */ /* 0x000e220000000000 */
[----:B------:R-:W-:Y:S01]  /*0960*/  SGXT.U32 R0, R0, 0x1 ;  /* 0x000000010000781a */ /* 0x000fe20000000000 */
[----:B------:R-:W-:Y:S04]  /*0970*/  BAR.SYNC.DEFER_BLOCKING 0x0 ;  /* 0x0000000000007b1d */ /* 0x000fe80000010000 */
[C---:B------:R-:W-:Y:S01]  /*0980*/  IMAD R24, R0.reuse, 0x8, R39 ;  /* 0x0000000800187824 */ /* 0x040fe200078e0227 */
[----:B------:R-:W-:-:S03]  /*0990*/  LOP3.LUT R0, R0, R27, RZ, 0x3c, !PT ;  /* 0x0000001b00007212 */ /* 0x000fc600078e3cff */
[----:B------:R-:W-:Y:S01]  /*09a0*/  IMAD.SHL.U32 R24, R24, 0x20, RZ ;  /* 0x0000002018187824 */ /* 0x000fe200078e00ff */
[----:B------:R-:W-:Y:S01]  /*09b0*/  @!PT LDS RZ, [RZ] ;  /* 0x00000000fffff984 */ /* 0x000fe20000000800 */
[----:B------:R-:W-:Y:S01]  /*09c0*/  @!PT LDS RZ, [RZ] ;  /* 0x00000000fffff984 */ /* 0x000fe20000000800 */
[----:B------:R-:W-:Y:S01]  /*09d0*/  @!PT LDS RZ, [RZ] ;  /* 0x00000000fffff984 */ /* 0x000fe20000000800 */
[----:B------:R-:W-:Y:S04]  /*09e0*/  LDGSTS.E.64 [R42+0x400], desc[UR20][R2.64+0x40], P3 ;  /* 0x00400040022a7fae */ /* 0x000fe80009921a54 */
[----:B------:R-:W0:Y:S04]  /*09f0*/  LDGDEPBAR ;  /* 0x00000000000079af */ /* 0x000e280000000000 */
[----:B------:R-:W-:Y:S04]  /*0a00*/  LDGSTS.E.BYPASS.128 [R13+0x1c00], desc[UR20][R8.64+0x40], P0 ;  /* 0x01c00040080d7fae */ /* 0x000fe80008101c54 */
[----:B------:R-:W-:Y:S01]  /*0a10*/  LDGSTS.E.BYPASS.128 [R15+0x1c00], desc[UR20][R10.64+0x40], P0 ;  /* 0x01c000400a0f7fae */ /* 0x000fe20008101c54 */
[----:B------:R-:W-:-:S03]  /*0a20*/  PLOP3.LUT P0, PT, PT, PT, UP1, 0x80, 0x0 ;  /* 0x000000000000781c */ /* 0x000fc60003f0f018 */
[----:B------:R-:W0:Y:S01]  /*0a30*/  LDGDEPBAR ;  /* 0x00000000000079af */ /* 0x000e220000000000 */
[----:B------:R-:W-:Y:S06]  /*0a40*/  BAR.SYNC.DEFER_BLOCKING 0x0 ;  /* 0x0000000000007b1d */ /* 0x000fec0000010000 */
[----:B------:R-:W-:Y:S01]  /*0a50*/  @!PT LDS RZ, [RZ] ;  /* 0x00000000fffff984 */ /* 0x000fe20000000800 */
[----:B------:R-:W-:Y:S01]  /*0a60*/  @!PT LDS RZ, [RZ] ;  /* 0x00000000fffff984 */ /* 0x000fe20000000800 */
[----:B------:R-:W-:Y:S01]  /*0a70*/  @!PT LDS RZ, [RZ] ;  /* 0x00000000fffff984 */ /* 0x000fe20000000800 */
[----:B------:R2:W-:Y:S04]  /*0a80*/  LDGSTS.E.64 [R42+0x800], desc[UR20][R2.64+0x80], P5 ;  /* 0x00800080022a7fae */ /* 0x0005e8000a921a54 */
[----:B------:R-:W0:Y:S04]  /*0a90*/  LDGDEPBAR ;  /* 0x00000000000079af */ /* 0x000e280000000000 */
[----:B------:R3:W-:Y:S04]  /*0aa0*/  LDGSTS.E.BYPASS.128 [R13+0x2c00], desc[UR20][R8.64+0x80], P4 ;  /* 0x02c00080080d7fae */ /* 0x0007e8000a101c54 */
[----:B------:R4:W-:Y:S01]  /*0ab0*/  LDGSTS.E.BYPASS.128 [R15+0x2c00], desc[UR20][R10.64+0x80], P4 ;  /* 0x02c000800a0f7fae */ /* 0x0009e2000a101c54 */
[----:B--2---:R-:W-:-:S02]  /*0ac0*/  IMAD.SHL.U32 R2, R26, 0x20, RZ ;  /* 0x000000201a027824 */ /* 0x004fc400078e00ff */
[----:B------:R-:W-:Y:S01]  /*0ad0*/  IMAD.SHL.U32 R3, R4, 0x8, RZ ;  /* 0x0000000804037824 */ /* 0x000fe200078e00ff */
[----:B------:R-:W0:Y:S04]  /*0ae0*/  LDGDEPBAR ;  /* 0x00000000000079af */ /* 0x000e280000000000 */
[----:B---3--:R-:W-:Y:S02]  /*0af0*/  LOP3.LUT R8, R2, R3, RZ, 0xfc, !PT ;  /* 0x0000000302087212 */ /* 0x008fe400078efcff */
[----:B------:R-:W-:Y:S02]  /*0b00*/  LOP3.LUT R2, R26, R27, RZ, 0x3c, !PT ;  /* 0x0000001b1a027212 */ /* 0x000fe400078e3cff */
[----:B------:R-:W-:Y:S01]  /*0b10*/  LOP3.LUT R8, R8, 0x7, R5, 0xf8, !PT ;  /* 0x0000000708087812 */ /* 0x000fe200078ef805 */
[----:B----4-:R-:W-:-:S02]  /*0b20*/  IMAD.SHL.U32 R11, R0, 0x8, RZ ;  /* 0x00000008000b7824 */ /* 0x010fc400078e00ff */
[----:B------:R-:W-:Y:S02]  /*0b30*/  IMAD.SHL.U32 R9, R2, 0x8, RZ ;  /* 0x0000000802097824 */ /* 0x000fe400078e00ff */
[----:B------:R-:W-:-:S03]  /*0b40*/  IMAD.SHL.U32 R22, R8, 0x20, RZ ;  /* 0x0000002008167824 */ /* 0x000fc600078e00ff */
[----:B------:R-:W-:Y:S02]  /*0b50*/  LOP3.LUT R2, R24, R9, RZ, 0xfc, !PT ;  /* 0x0000000918027212 */ /* 0x000fe400078efcff */
[----:B------:R-:W-:Y:S02]  /*0b60*/  LOP3.LUT R0, R22, R11, RZ, 0xfc, !PT ;  /* 0x0000000b16007212 */ /* 0x000fe400078efcff */
[----:B------:R-:W-:Y:S02]  /*0b70*/  LEA R12, R2, UR8, 0x1 ;  /* 0x00000008020c7c11 */ /* 0x000fe4000f8e08ff */
[----:B------:R-:W-:Y:S01]  /*0b80*/  LEA R8, R0, UR8, 0x1 ;  /* 0x0000000800087c11 */ /* 0x000fe2000f8e08ff */
[----:B------:R-:W-:-:S04]  /*0b90*/  DEPBAR.LE SB0, 0x4 ;  /* 0x000081000000791a */ /* 0x000fc80000000000 */
[----:B------:R-:W-:Y:S06]  /*0ba0*/  BAR.SYNC.DEFER_BLOCKING 0x0 ;  /* 0x0000000000007b1d */ /* 0x000fec0000010000 */
[----:B------:R-:W2:Y:S04]  /*0bb0*/  LDSM.16.M88.4 R12, [R12] ;  /* 0x000000000c0c783b */ /* 0x000ea80000000200 */
[----:B------:R-:W3:Y:S01]  /*0bc0*/  LDSM.16.M88.4 R8, [R8+0xc00] ;  /* 0x000c00000808783b */ /* 0x000ee20000000200 */
[----:B------:R-:W-:Y:S05]  /*0bd0*/  @!P0 BRA `(.L_x_0) ;  /* 0x0000000400588947 */ /* 0x000fea0003800000 */
[C---:B------:R-:W-:Y:S01]  /*0be0*/  IMAD.IADD R19, R44.reuse, 0x1, R25 ;  /* 0x000000012c137824 */ /* 0x040fe200078e0219 */
[----:B------:R-:W-:Y:S01]  /*0bf0*/  LOP3.LUT R26, R27, 0x2, R26, 0x1e, !PT ;  /* 0x000000021b1a7812 */ /* 0x000fe200078e1e1a */
[----:B------:R-:W-:Y:S01]  /*0c00*/  IMAD.IADD R17, R44, 0x1, R23 ;  /* 0x000000012c117824 */ /* 0x000fe200078e0217 */
[----:B------:R-:W-:Y:S01]  /*0c10*/  LOP3.LUT R27, R27, 0x2, R38, 0x1e, !PT ;  /* 0x000000021b1b7812 */ /* 0x000fe200078e1e26 */
[--C-:B------:R-:W-:Y:S01]  /*0c20*/  IMAD.WIDE R18, R19, 0x2, R6.reuse ;  /* 0x0000000213127825 */ /* 0x100fe200078e0206 */
[----:B------:R-:W-:Y:S01]  /*0c30*/  UIADD3 UR11, UR8, 0xc00, URZ ;  /* 0x00000c00080b7890 */ /* 0x000fe2000fffe03f */
[----:B------:R-:W-:Y:S01]  /*0c40*/  CS2R R28, SRZ ;  /* 0x00000000001c7805 */ /* 0x000fe2000001ff00 */
[----:B------:R-:W-:Y:S01]  /*0c50*/  UIADD3 UR12, UR7, -0x60, URZ ;  /* 0xffffffa0070c7890 */ /* 0x000fe2000fffe03f */
[----:B------:R-:W-:Y:S01]  /*0c60*/  IMAD.WIDE R16, R17, 0x2, R6 ;  /* 0x0000000211107825 */ /* 0x000fe200078e0206 */
[----:B------:R-:W-:Y:S02]  /*0c70*/  IADD3 R34, P0, R18, 0xc0, RZ ;  /* 0x000000c012227810 */ /* 0x000fe40007f1e0ff */
[----:B------:R-:W-:Y:S01]  /*0c80*/  CS2R R30, SRZ ;  /* 0x00000000001e7805 */ /* 0x000fe2000001ff00 */
[----:B------:R-:W-:Y:S01]  /*0c90*/  UMOV UR13, 0x2 ;  /* 0x00000002000d7882 */ /* 0x000fe20000000000 */
[----:B------:R-:W-:Y:S01]  /*0ca0*/  IMAD.WIDE.U32 R20, R39, 0x8, R20 ;  /* 0x0000000827147825 */ /* 0x000fe200078e0014 */
[----:B------:R-:W-:Y:S01]  /*0cb0*/  IADD3 R36, P1, R16, 0xc0, RZ ;  /* 0x000000c010247810 */ /* 0x000fe20007f3e0ff */
[----:B------:R-:W-:Y:S01]  /*0cc0*/  UMOV UR4, URZ ;  /* 0x0000003f00047c82 */ /* 0x000fe20008000000 */
[----:B------:R-:W-:Y:S01]  /*0cd0*/  UMOV UR16, UR8 ;  /* 0x0000000800107c82 */ /* 0x000fe20008000000 */
[----:B------:R-:W-:Y:S01]  /*0ce0*/  IMAD.SHL.U32 R23, R26, 0x8, RZ ;  /* 0x000000081a177824 */ /* 0x000fe200078e00ff */
[----:B------:R-:W-:Y:S01]  /*0cf0*/  IADD3 R32, P2, R20, 0xc0, RZ ;  /* 0x000000c014207810 */ /* 0x000fe20007f5e0ff */
[----:B------:R-:W-:Y:S01]  /*0d00*/  IMAD.SHL.U32 R7, R27, 0x8, RZ ;  /* 0x000000081b077824 */ /* 0x000fe200078e00ff */
[----:B------:R-:W-:Y:S01]  /*0d10*/  UMOV UR5, URZ ;  /* 0x0000003f00057c82 */ /* 0x000fe20008000000 */
[----:B------:R-:W-:Y:S01]  /*0d20*/  IMAD.X R35, RZ, RZ, R19, P0 ;  /* 0x000000ffff237224 */ /* 0x000fe200000e0613 */
[----:B------:R-:W-:Y:S01]  /*0d30*/  LOP3.LUT R6, R24, R23, RZ, 0xfc, !PT ;  /* 0x0000001718067212 */ /* 0x000fe200078efcff */
[----:B------:R-:W-:Y:S01]  /*0d40*/  IMAD.X R37, RZ, RZ, R17, P1 ;  /* 0x000000ffff257224 */ /* 0x000fe200008e0611 */
[----:B------:R-:W-:Y:S01]  /*0d50*/  LOP3.LUT R7, R22, R7, RZ, 0xfc, !PT ;  /* 0x0000000716077212 */ /* 0x000fe200078efcff */
[----:B------:R-:W-:Y:S01]  /*0d60*/  IMAD.X R33, RZ, RZ, R21, P2 ;  /* 0x000000ffff217224 */ /* 0x000fe200010e0615 */
[----:B------:R-:W-:-:S02]  /*0d70*/  CS2R R16, SRZ ;  /* 0x0000000000107805 */ /* 0x000fc4000001ff00 */
[----:B------:R-:W-:Y:S01]  /*0d80*/  CS2R R18, SRZ ;  /* 0x0000000000127805 */ /* 0x000fe2000001ff00 */
[----:B------:R-:W-:Y:S01]  /*0d90*/  UMOV UR14, UR12 ;  /* 0x0000000c000e7c82 */ /* 0x000fe20008000000 */
[----:B------:R-:W-:-:S05]  /*0da0*/  UMOV UR15, UR11 ;  /* 0x0000000b000f7c82 */ /* 0x000fca0008000000 */
.L_x_1:
[----:B------:R-:W-:Y:S01]  /*0db0*/  UISETP.GE.AND UP1, UPT, UR5, UR12, UPT ;  /* 0x0000000c0500728c */ /* 0x000fe2000bf26270 */
[----:B------:R-:W-:Y:S01]  /*0dc0*/  ISETP.GE.AND P0, PT, R43, UR14, PT ;  /* 0x0000000e2b007c0c */ /* 0x000fe2000bf06270 */
[----:B--23--:R-:W-:Y:S01]  /*0dd0*/  HMMA.16816.F32.BF16 R28, R12, R8, R28 ;  /* 0x000000080c1c723c */ /* 0x00cfe2000004181c */
[----:B------:R-:W-:Y:S01]  /*0de0*/  LEA R20, R6, UR16, 0x1 ;  /* 0x0000001006147c11 */ /* 0x000fe2000f8e08ff */
[----:B------:R-:W-:Y:S01]  /*0df0*/  UIADD3 UR13, UR13, 0x1, URZ ;  /* 0x000000010d0d7890 */ /* 0x000fe2000fffe03f */
[----:B------:R-:W-:Y:S01]  /*0e00*/  LEA R24, R7, UR15, 0x1 ;  /* 0x0000000f07187c11 */ /* 0x000fe2000f8e08ff */
[----:B------:R-:W-:Y:S01]  /*0e10*/  UIADD3 UR4, UR4, 0x1, URZ ;  /* 0x0000000104047890 */ /* 0x000fe2000fffe03f */
[----:B------:R-:W-:Y:S01]  /*0e20*/  PLOP3.LUT P2, PT, PT, PT, UP1, 0x80, 0x0 ;  /* 0x000000000000781c */ /* 0x000fe20003f4f018 */
[----:B------:R-:W-:Y:S01]  /*0e30*/  UISETP.GE.AND UP1, UPT, UR13, 0x3, UPT ;  /* 0x000000030d00788c */ /* 0x000fe2000bf26270 */
[----:B------:R-:W-:Y:S01]  /*0e40*/  SEL R8, RZ, 0x8, P0 ;  /* 0x00000008ff087807 */ /* 0x000fe20000000000 */
[----:B------:R-:W-:Y:S01]  /*0e50*/  LDSM.16.M88.4 R20, [R20] ;  /* 0x000000001414783b */ /* 0x000fe20000000200 */
[----:B------:R-:W-:Y:S01]  /*0e60*/  ISETP.GE.AND P1, PT, R44, UR14, PT ;  /* 0x0000000e2c007c0c */ /* 0x000fe2000bf26270 */
[----:B------:R-:W-:Y:S01]  /*0e70*/  USEL UR13, UR13, URZ, !UP1 ;  /* 0x0000003f0d0d7287 */ /* 0x000fe2000c800000 */
[----:B------:R-:W-:Y:S01]  /*0e80*/  SEL R8, R8, RZ, !P2 ;  /* 0x000000ff08087207 */ /* 0x000fe20005000000 */
[----:B------:R-:W2:Y:S01]  /*0e90*/  LDSM.16.M88.4 R24, [R24] ;  /* 0x000000001818783b */ /* 0x000ea20000000200 */
[----:B------:R-:W-:Y:S01]  /*0ea0*/  HMMA.16816.F32.BF16 R16, R12, R10, R16 ;  /* 0x0000000a0c10723c */ /* 0x000fe20000041810 */
[----:B------:R-:W-:Y:S01]  /*0eb0*/  ULEA UR15, UR13, UR11, 0xc ;  /* 0x0000000b0d0f7291 */ /* 0x000fe2000f8e603f */
[----:B------:R-:W-:Y:S01]  /*0ec0*/  ISETP.NE.U32.AND P0, PT, R8, RZ, PT ;  /* 0x000000ff0800720c */ /* 0x000fe20003f05070 */
[----:B------:R-:W-:Y:S01]  /*0ed0*/  IMAD.U32 R9, RZ, RZ, UR13 ;  /* 0x0000000dff097e24 */ /* 0x000fe2000f8e00ff */
[----:B------:R-:W-:Y:S01]  /*0ee0*/  SEL R8, RZ, 0x10, P1 ;  /* 0x00000010ff087807 */ /* 0x000fe20000800000 */
[----:B------:R-:W-:-:S02]  /*0ef0*/  UISETP.GE.AND UP1, UPT, UR4, 0x3, UPT ;  /* 0x000000030400788c */ /* 0x000fc4000bf26270 */
[----:B------:R-:W-:Y:S01]  /*0f00*/  IMAD R9, R9, 0x400, R42 ;  /* 0x0000040009097824 */ /* 0x000fe200078e022a */
[----:B------:R-:W-:Y:S01]  /*0f10*/  BAR.SYNC.DEFER_BLOCKING 0x0 ;  /* 0x0000000000007b1d */ /* 0x000fe20000010000 */
[----:B------:R-:W-:Y:S01]  /*0f20*/  SEL R8, R8, RZ, !P2 ;  /* 0x000000ff08087207 */ /* 0x000fe20005000000 */
[----:B------:R-:W-:Y:S01]  /*0f30*/  UIADD3 UR5, UR5, 0x20, URZ ;  /* 0x0000002005057890 */ /* 0x000fe2000fffe03f */
[----:B------:R-:W-:Y:S01]  /*0f40*/  LEA R11, R41, UR15, 0x1 ;  /* 0x0000000f290b7c11 */ /* 0x000fe2000f8e08ff */
[----:B------:R-:W-:Y:S01]  /*0f50*/  USEL UR4, UR4, URZ, !UP1 ;  /* 0x0000003f04047287 */ /* 0x000fe2000c800000 */
[----:B------:R-:W-:Y:S01]  /*0f60*/  ISETP.NE.U32.AND P1, PT, R8, RZ, PT ;  /* 0x000000ff0800720c */ /* 0x000fe20003f25070 */
[----:B------:R-:W-:Y:S01]  /*0f70*/  UISETP.GE.AND UP1, UPT, UR5, UR7, UPT ;  /* 0x000000070500728c */ /* 0x000fe2000bf26270 */
[----:B------:R-:W-:Y:S01]  /*0f80*/  LEA R13, R40, UR15, 0x1 ;  /* 0x0000000f280d7c11 */ /* 0x000fe2000f8e08ff */
[----:B------:R-:W-:Y:S02]  /*0f90*/  ULEA UR16, UR4, UR8, 0xa ;  /* 0x0000000804107291 */ /* 0x000fe4000f8e503f */
[----:B------:R-:W-:-:S02]  /*0fa0*/  ULEA UR15, UR4, UR11, 0xc ;  /* 0x0000000b040f7291 */ /* 0x000fc4000f8e603f */
[----:B------:R-:W-:Y:S01]  /*0fb0*/  PLOP3.LUT P3, PT, PT, PT, UP1, 0x80, 0x0 ;  /* 0x000000000000781c */ /* 0x000fe20003f6f018 */
[----:B------:R-:W-:Y:S01]  /*0fc0*/  UIADD3 UR14, UR14, -0x20, URZ ;  /* 0xffffffe00e0e7890 */ /* 0x000fe2000fffe03f */
[----:B------:R-:W-:Y:S02]  /*0fd0*/  LEA R12, R2, UR16, 0x1 ;  /* 0x00000010020c7c11 */ /* 0x000fe4000f8e08ff */
[----:B------:R-:W-:Y:S01]  /*0fe0*/  LEA R8, R0, UR15, 0x1 ;  /* 0x0000000f00087c11 */ /* 0x000fe2000f8e08ff */
[----:B------:R-:W-:Y:S01]  /*0ff0*/  @!PT LDS RZ, [RZ] ;  /* 0x00000000fffff984 */ /* 0x000fe20000000800 */
[----:B------:R-:W-:Y:S01]  /*1000*/  @!PT LDS RZ, [RZ] ;  /* 0x00000000fffff984 */ /* 0x000fe20000000800 */
[----:B------:R-:W-:Y:S01]  /*1010*/  @!PT LDS RZ, [RZ] ;  /* 0x00000000fffff984 */ /* 0x000fe20000000800 */
[----:B------:R3:W-:Y:S04]  /*1020*/  LDGSTS.E.64 [R9], desc[UR20][R32.64], P0 ;  /* 0x0000000020097fae */ /* 0x0007e80008121a54 */
[----:B------:R-:W0:Y:S01]  /*1030*/  LDGDEPBAR ;  /* 0x00000000000079af */ /* 0x000e220000000000 */
[----:B--2---:R-:W-:Y:S03]  /*1040*/  HMMA.16816.F32.BF16 R28, R20, R24, R28 ;  /* 0x00000018141c723c */ /* 0x004fe6000004181c */
[----:B------:R2:W-:Y:S04]  /*1050*/  LDGSTS.E.BYPASS.128 [R11], desc[UR20][R36.64], P1 ;  /* 0x00000000240b7fae */ /* 0x0005e80008901c54 */
[----:B------:R4:W-:Y:S01]  /*1060*/  LDGSTS.E.BYPASS.128 [R13], desc[UR20][R34.64], P1 ;  /* 0x00000000220d7fae */ /* 0x0009e20008901c54 */
[----:B---3--:R-:W-:Y:S01]  /*1070*/  IADD3 R32, P2, R32, 0x40, RZ ;  /* 0x0000004020207810 */ /* 0x008fe20007f5e0ff */
[----:B------:R-:W-:Y:S02]  /*1080*/  HMMA.16816.F32.BF16 R16, R20, R26, R16 ;  /* 0x0000001a1410723c */ /* 0x000fe40000041810 */
[----:B------:R-:W0:Y:S02]  /*1090*/  LDGDEPBAR ;  /* 0x00000000000079af */ /* 0x000e240000000000 */
[----:B------:R-:W-:Y:S01]  /*10a0*/  IMAD.X R33, RZ, RZ, R33, P2 ;  /* 0x000000ffff217224 */ /* 0x000fe200010e0621 */
[----:B--2---:R-:W-:-:S02]  /*10b0*/  IADD3 R36, P1, R36, 0x40, RZ ;  /* 0x0000004024247810 */ /* 0x004fc40007f3e0ff */
[----:B----4-:R-:W-:-:S03]  /*10c0*/  IADD3 R34, P0, R34, 0x40, RZ ;  /* 0x0000004022227810 */ /* 0x010fc60007f1e0ff */
[----:B------:R-:W-:Y:S02]  /*10d0*/  IMAD.X R37, RZ, RZ, R37, P1 ;  /* 0x000000ffff257224 */ /* 0x000fe400008e0625 */
[----:B------:R-:W-:Y:S01]  /*10e0*/  IMAD.X R35, RZ, RZ, R35, P0 ;  /* 0x000000ffff237224 */ /* 0x000fe200000e0623 */
[----:B------:R-:W-:-:S04]  /*10f0*/  DEPBAR.LE SB0, 0x4 ;  /* 0x000081000000791a */ /* 0x000fc80000000000 */
[----:B------:R-:W-:Y:S06]  /*1100*/  BAR.SYNC.DEFER_BLOCKING 0x0 ;  /* 0x0000000000007b1d */ /* 0x000fec0000010000 */
[----:B------:R-:W2:Y:S04]  /*1110*/  LDSM.16.M88.4 R12, [R12] ;  /* 0x000000000c0c783b */ /* 0x000ea80000000200 */
[----:B------:R-:W3:Y:S01]  /*1120*/  LDSM.16.M88.4 R8, [R8] ;  /* 0x000000000808783b */ /* 0x000ee20000000200 */
[----:B------:R-:W-:Y:S05]  /*1130*/  @!P3 BRA `(.L_x_1) ;  /* 0xfffffffc001cb947 */ /* 0x000fea000383ffff */
.L_x_0:
[----:B------:R-:W-:Y:S01]  /*1140*/  IABS R0, UR19 ;  /* 0x0000001300007c13 */ /* 0x000fe20008000000 */
[----:B------:R-:W-:Y:S01]  /*1150*/  UISETP.GE.AND UP2, UPT, UR19, URZ, UPT ;  /* 0x0000003f1300728c */ /* 0x000fe2000bf46270 */
[----:B------:R-:W-:-:S04]  /*1160*/  DEPBAR.LE SB0, 0x0 ;  /* 0x000080000000791a */ /* 0x000fc80000000000 */
[----:B------:R-:W-:Y:S01]  /*1170*/  R2UR UR7, R0 ;  /* 0x00000000000772ca */ /* 0x000fe200000e0000 */
[C---:B------:R-:W-:Y:S01]  /*1180*/  IMAD.SHL.U32 R0, R5.reuse, 0x2, RZ ;  /* 0x0000000205007824 */ /* 0x040fe200078e00ff */
[C---:B------:R-:W-:Y:S01]  /*1190*/  LOP3.LUT R2, R5.reuse, 0x1f, RZ, 0xc0, !PT ;  /* 0x0000001f05027812 */ /* 0x040fe200078ec0ff */
[----:B---3--:R-:W-:Y:S01]  /*11a0*/  IMAD.SHL.U32 R9, R5, 0x8, RZ ;  /* 0x0000000805097824 */ /* 0x008fe200078e00ff */
[----:B------:R-:W-:Y:S01]  /*11b0*/  F2FP.BF16.F32.PACK_AB R28, R29, R28 ;  /* 0x0000001c1d1c723e */ /* 0x000fe200000010ff */
[----:B------:R-:W-:Y:S01]  /*11c0*/  IMAD.SHL.U32 R7, R4, 0x4, RZ ;  /* 0x0000000404077824 */ /* 0x000fe200078e00ff */
[----:B------:R-:W-:Y:S02]  /*11d0*/  LOP3.LUT R3, R3, 0x6, R0, 0xf8, !PT ;  /* 0x0000000603037812 */ /* 0x000fe400078ef800 */
[----:B------:R-:W-:Y:S01]  /*11e0*/  SHF.R.U32.HI R0, RZ, 0x2, R2 ;  /* 0x00000002ff007819 */ /* 0x000fe20000011602 */
[----:B------:R-:W-:Y:S01]  /*11f0*/  IMAD.U32 R2, RZ, RZ, UR18 ;  /* 0x00000012ff027e24 */ /* 0x000fe2000f8e00ff */
[----:B------:R-:W-:-:S02]  /*1200*/  F2FP.BF16.F32.PACK_AB R30, R31, R30 ;  /* 0x0000001e1f1e723e */ /* 0x000fc400000010ff */
[----:B------:R-:W-:Y:S01]  /*1210*/  F2FP.BF16.F32.PACK_AB R16, R17, R16 ;  /* 0x000000101110723e */ /* 0x000fe200000010ff */
[----:B------:R-:W-:Y:S01]  /*1220*/  UIMAD.WIDE.U32 UR4, UR10, UR7, URZ ;  /* 0x000000070a0472a5 */ /* 0x000fe2000f8e003f */
[----:B------:R-:W-:Y:S01]  /*1230*/  IMAD R3, R0, 0x48, R3 ;  /* 0x0000004800037824 */ /* 0x000fe200078e0203 */
[----:B------:R-:W-:Y:S02]  /*1240*/  F2FP.BF16.F32.PACK_AB R18, R19, R18 ;  /* 0x000000121312723e */ /* 0x000fe400000010ff */
[----:B------:R-:W-:Y:S01]  /*1250*/  UIMAD UR5, UR5, UR17, UR7 ;  /* 0x00000011050572a4 */ /* 0x000fe2000f8e0207 */
[----:B------:R-:W-:Y:S02]  /*1260*/  SHF.R.U32.HI R0, RZ, 0x3, R5 ;  /* 0x00000003ff007819 */ /* 0x000fe40000011605 */
[----:B------:R-:W-:Y:S01]  /*1270*/  LEA R3, R3, UR8, 0x1 ;  /* 0x0000000803037c11 */ /* 0x000fe2000f8e08ff */
[----:B------:R-:W-:Y:S01]  /*1280*/  UISETP.GT.U32.AND UP1, UPT, UR22, UR5, UPT ;  /* 0x000000051600728c */ /* 0x000fe2000bf24070 */
[----:B------:R-:W-:Y:S01]  /*1290*/  BAR.SYNC.DEFER_BLOCKING 0x0 ;  /* 0x0000000000007b1d */ /* 0x000fe20000010000 */
[----:B------:R-:W-:-:S02]  /*12a0*/  SGXT.U32 R0, R0, 0x4 ;  /* 0x000000040000781a */ /* 0x000fc40000000000 */
[----:B------:R-:W-:Y:S02]  /*12b0*/  LOP3.LUT R9, R2, 0x38, R9, 0xf8, !PT ;  /* 0x0000003802097812 */ /* 0x000fe400078ef809 */
[----:B------:R-:W-:-:S05]  /*12c0*/  LOP3.LUT R38, R7, R38, RZ, 0xfc, !PT ;  /* 0x0000002607267212 */ /* 0x000fca00078efcff */
[----:B------:R-:W-:Y:S01]  /*12d0*/  @!UP1 UIADD3 UR5, UR5, -UR22, URZ ;  /* 0x8000001605059290 */ /* 0x000fe2000fffe03f */
[----:B------:R-:W-:-:S03]  /*12e0*/  IMAD R38, R38, 0x9, R39 ;  /* 0x0000000926267824 */ /* 0x000fc600078e0227 */
[----:B------:R-:W-:Y:S01]  /*12f0*/  UISETP.GT.U32.AND UP1, UPT, UR22, UR5, UPT ;  /* 0x000000051600728c */ /* 0x000fe2000bf24070 */
[----:B------:R3:W-:Y:S10]  /*1300*/  STS [R3], R28 ;  /* 0x0000001c03007388 */ /* 0x0007f40000000800 */
[----:B------:R-:W-:Y:S01]  /*1310*/  @!UP1 UIADD3 UR5, UR5, -UR22, URZ ;  /* 0x8000001605059290 */ /* 0x000fe2000fffe03f */
[----:B------:R3:W-:Y:S03]  /*1320*/  STS [R3+0x480], R30 ;  /* 0x0004801e03007388 */ /* 0x0007e60000000800 */
[----:B------:R-:W-:Y:S01]  /*1330*/  @!UP2 UIADD3 UR5, -UR5, URZ, URZ ;  /* 0x0000003f0505a290 */ /* 0x000fe2000fffe13f */
[----:B------:R3:W-:Y:S03]  /*1340*/  STS [R3+0x40], R16 ;  /* 0x0000401003007388 */ /* 0x0007e60000000800 */
[----:B------:R-:W-:Y:S01]  /*1350*/  USEL UR5, UR9, UR5, !UP0 ;  /* 0x0000000509057287 */ /* 0x000fe2000c000000 */
[----:B------:R3:W-:Y:S03]  /*1360*/  STS [R3+0x4c0], R18 ;  /* 0x0004c01203007388 */ /* 0x0007e60000000800 */
[----:B------:R-:W-:-:S04]  /*1370*/  ULEA UR5, UR6, UR5, 0x3 ;  /* 0x0000000506057291 */ /* 0x000fc8000f8e183f */
[----:B------:R-:W-:-:S06]  /*1380*/  USHF.L.U32 UR5, UR5, 0x4, URZ ;  /* 0x0000000405057899 */ /* 0x000fcc000800063f */
[----:B------:R-:W-:Y:S01]  /*1390*/  LOP3.LUT R0, R0, UR5, RZ, 0xfc, !PT ;  /* 0x0000000500007c12 */ /* 0x000fe2000f8efcff */
[----:B------:R-:W-:Y:S03]  /*13a0*/  BAR.SYNC.DEFER_BLOCKING 0x0 ;  /* 0x0000000000007b1d */ /* 0x000fe60000010000 */
[----:B------:R-:W-:Y:S01]  /*13b0*/  ISETP.GE.AND P0, PT, R0, 0x1, PT ;  /* 0x000000010000780c */ /* 0x000fe20003f06270 */
[----:B------:R-:W-:-:S03]  /*13c0*/  IMAD.SHL.U32 R0, R38, 0x8, RZ ;  /* 0x0000000826007824 */ /* 0x000fc600078e00ff */
[----:B------:R-:W-:Y:S02]  /*13d0*/  ISETP.LT.AND P0, PT, R9, 0xc00, !P0 ;  /* 0x00000c000900780c */ /* 0x000fe40004701270 */
[----:B------:R-:W-:-:S11]  /*13e0*/  LEA R0, R0, UR8, 0x1 ;  /* 0x0000000800007c11 */ /* 0x000fd6000f8e08ff */
[----:B---3--:R-:W-:Y:S05]  /*13f0*/  @!P0 EXIT ;  /* 0x000000000000894d */ /* 0x008fea0003800000 */
[----:B------:R-:W1:Y:S01]  /*1400*/  LDS.128 R4, [R0] ;  /* 0x0000000000047984 */ /* 0x000e620000000c00 */
[----:B------:R-:W2:Y:S02]  /*1410*/  LDC.64 R2, c[0x0][0x220] ;  /* 0x00008800ff027b82 */ /* 0x000ea40000000a00 */
[----:B--2---:R-:W-:-:S05]  /*1420*/  IMAD.WIDE R2, R9, 0x2, R2 ;  /* 0x0000000209027825 */ /* 0x004fca00078e0202 */
[----:B-1----:R-:W-:Y:S01]  /*1430*/  STG.E.128 desc[UR20][R2.64], R4 ;  /* 0x0000000402007986 */ /* 0x002fe2000c101d14 */
[----:B------:R-:W-:Y:S05]  /*1440*/  EXIT ;  /* 0x000000000000794d */ /* 0x000fea0003800000 */
.L_x_2:
[----:B------:R-:W-:-:S00]  /*1450*/  BRA `(.L_x_2) ;  /* 0xfffffffc00fc7947 */ /* 0x000fc0000383ffff */
[----:B------:R-:W-:-:S00]  /*1460*/  NOP ;  /* 0x0000000000007918 */ /* 0x000fc00000000000 */
        /* <DEDUP_REMOVED lines=9> */
.L_x_3:


//--------------------- .nv.shared.triton_mm      --------------------------
	.section	.nv.shared.triton_mm,"aw",@nobits
	.sectionflags	@""
	.align	16
	.zero		1024


//--------------------- .nv.constant0.triton_mm   --------------------------
	.section	.nv.constant0.triton_mm,"a",@progbits
	.sectionflags	@""
	.align	4
.nv.constant0.triton_mm:
	.zero		556
